//
// Generated by NVIDIA NVVM Compiler
//
// Compiler Build ID: CL-36424714
// Cuda compilation tools, release 13.0, V13.0.88
// Based on NVVM 20.0.0
//

.version 9.0
.target sm_100
.address_size 64

	// .globl	_Z22dispatch_tokens_kernelPKfPKiS2_S2_Piiii

.visible .entry _Z22dispatch_tokens_kernelPKfPKiS2_S2_Piiii(
	.param .u64 .ptr .align 1 _Z22dispatch_tokens_kernelPKfPKiS2_S2_Piiii_param_0,
	.param .u64 .ptr .align 1 _Z22dispatch_tokens_kernelPKfPKiS2_S2_Piiii_param_1,
	.param .u64 .ptr .align 1 _Z22dispatch_tokens_kernelPKfPKiS2_S2_Piiii_param_2,
	.param .u64 .ptr .align 1 _Z22dispatch_tokens_kernelPKfPKiS2_S2_Piiii_param_3,
	.param .u64 .ptr .align 1 _Z22dispatch_tokens_kernelPKfPKiS2_S2_Piiii_param_4,
	.param .u32 _Z22dispatch_tokens_kernelPKfPKiS2_S2_Piiii_param_5,
	.param .u32 _Z22dispatch_tokens_kernelPKfPKiS2_S2_Piiii_param_6,
	.param .u32 _Z22dispatch_tokens_kernelPKfPKiS2_S2_Piiii_param_7
)
{
	.reg .pred 	%p<4>;
	.reg .b32 	%r<21>;
	.reg .b32 	%f<3>;
	.reg .b64 	%rd<19>;

	ld.param.u64 	%rd1, [_Z22dispatch_tokens_kernelPKfPKiS2_S2_Piiii_param_0];
	ld.param.u64 	%rd2, [_Z22dispatch_tokens_kernelPKfPKiS2_S2_Piiii_param_1];
	ld.param.u64 	%rd3, [_Z22dispatch_tokens_kernelPKfPKiS2_S2_Piiii_param_2];
	ld.param.u64 	%rd4, [_Z22dispatch_tokens_kernelPKfPKiS2_S2_Piiii_param_3];
	ld.param.u64 	%rd5, [_Z22dispatch_tokens_kernelPKfPKiS2_S2_Piiii_param_4];
	ld.param.u32 	%r5, [_Z22dispatch_tokens_kernelPKfPKiS2_S2_Piiii_param_5];
	ld.param.u32 	%r6, [_Z22dispatch_tokens_kernelPKfPKiS2_S2_Piiii_param_6];
	ld.param.u32 	%r4, [_Z22dispatch_tokens_kernelPKfPKiS2_S2_Piiii_param_7];
	mov.u32 	%r7, %ctaid.x;
	mov.u32 	%r8, %ntid.x;
	mov.u32 	%r9, %tid.x;
	mad.lo.s32 	%r1, %r7, %r8, %r9;
	mov.u32 	%r10, %ctaid.y;
	mov.u32 	%r11, %ntid.y;
	mov.u32 	%r12, %tid.y;
	mad.lo.s32 	%r13, %r10, %r11, %r12;
	setp.ge.s32 	%p1, %r1, %r5;
	setp.ge.s32 	%p2, %r13, %r6;
	or.pred  	%p3, %p1, %p2;
	@%p3 bra 	$L__BB0_2;
	cvta.to.global.u64 	%rd6, %rd2;
	cvta.to.global.u64 	%rd7, %rd3;
	cvta.to.global.u64 	%rd8, %rd1;
	cvta.to.global.u64 	%rd9, %rd4;
	cvta.to.global.u64 	%rd10, %rd5;
	mad.lo.s32 	%r14, %r6, %r1, %r13;
	mul.wide.s32 	%rd11, %r14, 4;
	add.s64 	%rd12, %rd6, %rd11;
	ld.global.u32 	%r15, [%rd12];
	mul.wide.s32 	%rd13, %r15, 4;
	add.s64 	%rd14, %rd7, %rd13;
	ld.global.u32 	%r16, [%rd14];
	add.s64 	%rd15, %rd8, %rd11;
	ld.global.f32 	%f1, [%rd15];
	mul.f32 	%f2, %f1, 0f461C4000;
	cvt.rzi.s32.f32 	%r17, %f2;
	rem.s32 	%r18, %r17, %r16;
	mad.lo.s32 	%r19, %r15, %r4, %r18;
	mul.wide.s32 	%rd16, %r19, 4;
	add.s64 	%rd17, %rd9, %rd16;
	ld.global.u32 	%r20, [%rd17];
	add.s64 	%rd18, %rd10, %rd11;
	st.global.u32 	[%rd18], %r20;
$L__BB0_2:
	ret;

}


// ===== COMPILED SASS (sm_100) =====

	.target	sm_100

	.elftype	@"ET_EXEC"


//--------------------- .note.nv.tkinfo           --------------------------
	.section	.note.nv.tkinfo,"",@"SHT_NOTE"
	.sectionflags	@"SHF_NOTE_NV_TKINFO"
	.tkinfo
        /*0018*/ 	.word	0x00000002
        /*0030*/ 	.string	""
        /*0030*/ 	.string	"ptxas"
        /*0030*/ 	.string	"Cuda compilation tools, release 13.0, V13.0.88"
        /*0030*/ 	.string	"Build cuda_13.0.r13.0/compiler.36424714_0"
        /*0030*/ 	.string	"-arch sm_100 -m 64 "



//--------------------- .note.nv.cuinfo           --------------------------
	.section	.note.nv.cuinfo,"",@"SHT_NOTE"
	.sectionflags	@"SHF_NOTE_NV_CUINFO"
        /*0018*/ 	.short	0x0002
        /*001a*/ 	.short	0x0064
        /*001c*/ 	.short	0x0082
	.zero		2


//--------------------- .nv.info                  --------------------------
	.section	.nv.info,"",@"SHT_CUDA_INFO"
	.align	4


	//----- nvinfo : EIATTR_REGCOUNT
	.align		4
        /*0000*/ 	.byte	0x04, 0x2f
        /*0002*/ 	.short	(.L_1 - .L_0)
	.align		4
.L_0:
        /*0004*/ 	.word	index@(_Z22dispatch_tokens_kernelPKfPKiS2_S2_Piiii)
        /*0008*/ 	.word	0x0000000f


	//----- nvinfo : EIATTR_FRAME_SIZE
	.align		4
.L_1:
        /*000c*/ 	.byte	0x04, 0x11
        /*000e*/ 	.short	(.L_3 - .L_2)
	.align		4
.L_2:
        /*0010*/ 	.word	index@(_Z22dispatch_tokens_kernelPKfPKiS2_S2_Piiii)
        /*0014*/ 	.word	0x00000000


	//----- nvinfo : EIATTR_MIN_STACK_SIZE
	.align		4
.L_3:
        /*0018*/ 	.byte	0x04, 0x12
        /*001a*/ 	.short	(.L_5 - .L_4)
	.align		4
.L_4:
        /*001c*/ 	.word	index@(_Z22dispatch_tokens_kernelPKfPKiS2_S2_Piiii)
        /*0020*/ 	.word	0x00000000
.L_5:


//--------------------- .nv.compat                --------------------------
	.section	.nv.compat,"",@"SHT_CUDA_COMPAT_INFO"
	.align	4
        /*0000*/ 	.byte	0x02, 0x09, 0x00, 0x00, 0x02, 0x02, 0x01, 0x00, 0x02, 0x05, 0x05, 0x00, 0x03, 0x07, 0x01, 0x01
        /*0010*/ 	.byte	0x02, 0x03, 0x00, 0x00, 0x02, 0x06, 0x01, 0x00, 0x04, 0x0b, 0x08, 0x00, 0x09, 0x00, 0x00, 0x00
        /*0020*/ 	.byte	0x00, 0x00, 0x00, 0x00


//--------------------- .nv.info._Z22dispatch_tokens_kernelPKfPKiS2_S2_Piiii --------------------------
	.section	.nv.info._Z22dispatch_tokens_kernelPKfPKiS2_S2_Piiii,"",@"SHT_CUDA_INFO"
	.sectionflags	@""
	.align	4


	//----- nvinfo : EIATTR_CUDA_API_VERSION
	.align		4
        /*0000*/ 	.byte	0x04, 0x37
        /*0002*/ 	.short	(.L_7 - .L_6)
.L_6:
        /*0004*/ 	.word	0x00000082


	//----- nvinfo : EIATTR_KPARAM_INFO
	.align		4
.L_7:
        /*0008*/ 	.byte	0x04, 0x17
        /*000a*/ 	.short	(.L_9 - .L_8)
.L_8:
        /*000c*/ 	.word	0x00000000
        /*0010*/ 	.short	0x0007
        /*0012*/ 	.short	0x0030
        /*0014*/ 	.byte	0x00, 0xf0, 0x11, 0x00


	//----- nvinfo : EIATTR_KPARAM_INFO
	.align		4
.L_9:
        /*0018*/ 	.byte	0x04, 0x17
        /*001a*/ 	.short	(.L_11 - .L_10)
.L_10:
        /*001c*/ 	.word	0x00000000
        /*0020*/ 	.short	0x0006
        /*0022*/ 	.short	0x002c
        /*0024*/ 	.byte	0x00, 0xf0, 0x11, 0x00


	//----- nvinfo : EIATTR_KPARAM_INFO
	.align		4
.L_11:
        /*0028*/ 	.byte	0x04, 0x17
        /*002a*/ 	.short	(.L_13 - .L_12)
.L_12:
        /*002c*/ 	.word	0x00000000
        /*0030*/ 	.short	0x0005
        /*0032*/ 	.short	0x0028
        /*0034*/ 	.byte	0x00, 0xf0, 0x11, 0x00


	//----- nvinfo : EIATTR_KPARAM_INFO
	.align		4
.L_13:
        /*0038*/ 	.byte	0x04, 0x17
        /*003a*/ 	.short	(.L_15 - .L_14)
.L_14:
        /*003c*/ 	.word	0x00000000
        /*0040*/ 	.short	0x0004
        /*0042*/ 	.short	0x0020
        /*0044*/ 	.byte	0x00, 0xf5, 0x21, 0x00


	//----- nvinfo : EIATTR_KPARAM_INFO
	.align		4
.L_15:
        /*0048*/ 	.byte	0x04, 0x17
        /*004a*/ 	.short	(.L_17 - .L_16)
.L_16:
        /*004c*/ 	.word	0x00000000
        /*0050*/ 	.short	0x0003
        /*0052*/ 	.short	0x0018
        /*0054*/ 	.byte	0x00, 0xf5, 0x21, 0x00


	//----- nvinfo : EIATTR_KPARAM_INFO
	.align		4
.L_17:
        /*0058*/ 	.byte	0x04, 0x17
        /*005a*/ 	.short	(.L_19 - .L_18)
.L_18:
        /*005c*/ 	.word	0x00000000
        /*0060*/ 	.short	0x0002
        /*0062*/ 	.short	0x0010
        /*0064*/ 	.byte	0x00, 0xf5, 0x21, 0x00


	//----- nvinfo : EIATTR_KPARAM_INFO
	.align		4
.L_19:
        /*0068*/ 	.byte	0x04, 0x17
        /*006a*/ 	.short	(.L_21 - .L_20)
.L_20:
        /*006c*/ 	.word	0x00000000
        /*0070*/ 	.short	0x0001
        /*0072*/ 	.short	0x0008
        /*0074*/ 	.byte	0x00, 0xf5, 0x21, 0x00


	//----- nvinfo : EIATTR_KPARAM_INFO
	.align		4
.L_21:
        /*0078*/ 	.byte	0x04, 0x17
        /*007a*/ 	.short	(.L_23 - .L_22)
.L_22:
        /*007c*/ 	.word	0x00000000
        /*0080*/ 	.short	0x0000
        /*0082*/ 	.short	0x0000
        /*0084*/ 	.byte	0x00, 0xf5, 0x21, 0x00


	//----- nvinfo : EIATTR_SPARSE_MMA_MASK
	.align		4
.L_23:
        /*0088*/ 	.byte	0x03, 0x50
        /*008a*/ 	.short	0x0000


	//----- nvinfo : EIATTR_MAXREG_COUNT
	.align		4
        /*008c*/ 	.byte	0x03, 0x1b
        /*008e*/ 	.short	0x00ff


	//----- nvinfo : EIATTR_MERCURY_ISA_VERSION
	.align		4
        /*0090*/ 	.byte	0x03, 0x5f
        /*0092*/ 	.short	0x0101


	//----- nvinfo : EIATTR_VRC_CTA_INIT_COUNT
	.align		4
        /*0094*/ 	.byte	0x02, 0x4a
	.zero		1
	.zero		1


	//----- nvinfo : EIATTR_EXIT_INSTR_OFFSETS
	.align		4
        /*0098*/ 	.byte	0x04, 0x1c
        /*009a*/ 	.short	(.L_25 - .L_24)


	//   ....[0]....
.L_24:
        /*009c*/ 	.word	0x000000c0


	//   ....[1]....
        /*00a0*/ 	.word	0x00000390


	//----- nvinfo : EIATTR_CBANK_PARAM_SIZE
	.align		4
.L_25:
        /*00a4*/ 	.byte	0x03, 0x19
        /*00a6*/ 	.short	0x0034


	//----- nvinfo : EIATTR_PARAM_CBANK
	.align		4
        /*00a8*/ 	.byte	0x04, 0x0a
        /*00aa*/ 	.short	(.L_27 - .L_26)
	.align		4
.L_26:
        /*00ac*/ 	.word	index@(.nv.constant0._Z22dispatch_tokens_kernelPKfPKiS2_S2_Piiii)
        /*00b0*/ 	.short	0x0380
        /*00b2*/ 	.short	0x0034


	//----- nvinfo : EIATTR_SW_WAR
	.align		4
.L_27:
        /*00b4*/ 	.byte	0x04, 0x36
        /*00b6*/ 	.short	(.L_29 - .L_28)
.L_28:
        /*00b8*/ 	.word	0x00000008
.L_29:


//--------------------- .nv.callgraph             --------------------------
	.section	.nv.callgraph,"",@"SHT_CUDA_CALLGRAPH"
	.align	4
	.sectionentsize	8
	.align		4
        /*0000*/ 	.word	0x00000000
	.align		4
        /*0004*/ 	.word	0xffffffff
	.align		4
        /*0008*/ 	.word	0x00000000
	.align		4
        /*000c*/ 	.word	0xfffffffe
	.align		4
        /*0010*/ 	.word	0x00000000
	.align		4
        /*0014*/ 	.word	0xfffffffd
	.align		4
        /*0018*/ 	.word	0x00000000
	.align		4
        /*001c*/ 	.word	0xfffffffc


//--------------------- .text._Z22dispatch_tokens_kernelPKfPKiS2_S2_Piiii --------------------------
	.section	.text._Z22dispatch_tokens_kernelPKfPKiS2_S2_Piiii,"ax",@progbits
	.align	128
        .global         _Z22dispatch_tokens_kernelPKfPKiS2_S2_Piiii
        .type           _Z22dispatch_tokens_kernelPKfPKiS2_S2_Piiii,@function
        .size           _Z22dispatch_tokens_kernelPKfPKiS2_S2_Piiii,(.L_x_1 - _Z22dispatch_tokens_kernelPKfPKiS2_S2_Piiii)
        .other          _Z22dispatch_tokens_kernelPKfPKiS2_S2_Piiii,@"STO_CUDA_ENTRY STV_DEFAULT"
_Z22dispatch_tokens_kernelPKfPKiS2_S2_Piiii:
.text._Z22dispatch_tokens_kernelPKfPKiS2_S2_Piiii:
[----:B------:R-:W-:Y:S01]  /*0000*/  LDC R1, c[0x0][0x37c] ;  /* 0x0000df00ff017b82 */ /* 0x000fe20000000800 */
[----:B------:R-:W0:Y:S07]  /*0010*/  S2R R2, SR_TID.Y ;  /* 0x0000000000027919 */ /* 0x000e2e0000002200 */
[----:B------:R-:W1:Y:S01]  /*0020*/  LDC R0, c[0x0][0x360] ;  /* 0x0000d800ff007b82 */ /* 0x000e620000000800 */
[----:B------:R-:W2:Y:S01]  /*0030*/  LDCU.64 UR6, c[0x0][0x3a8] ;  /* 0x00007500ff0677ac */ /* 0x000ea20008000a00 */
[----:B------:R-:W1:Y:S06]  /*0040*/  S2R R5, SR_TID.X ;  /* 0x0000000000057919 */ /* 0x000e6c0000002100 */
[----:B------:R-:W0:Y:S08]  /*0050*/  S2UR UR5, SR_CTAID.Y ;  /* 0x00000000000579c3 */ /* 0x000e300000002600 */
[----:B------:R-:W0:Y:S08]  /*0060*/  LDC R3, c[0x0][0x364] ;  /* 0x0000d900ff037b82 */ /* 0x000e300000000800 */
[----:B------:R-:W1:Y:S01]  /*0070*/  S2UR UR4, SR_CTAID.X ;  /* 0x00000000000479c3 */ /* 0x000e620000002500 */
[----:B0-----:R-:W-:-:S05]  /*0080*/  IMAD R3, R3, UR5, R2 ;  /* 0x0000000503037c24 */ /* 0x001fca000f8e0202 */
[----:B--2---:R-:W-:Y:S01]  /*0090*/  ISETP.GE.AND P0, PT, R3, UR7, PT ;  /* 0x0000000703007c0c */ /* 0x004fe2000bf06270 */
[----:B-1----:R-:W-:-:S05]  /*00a0*/  IMAD R0, R0, UR4, R5 ;  /* 0x0000000400007c24 */ /* 0x002fca000f8e0205 */
[----:B------:R-:W-:-:S13]  /*00b0*/  ISETP.GE.OR P0, PT, R0, UR6, P0 ;  /* 0x0000000600007c0c */ /* 0x000fda0008706670 */
[----:B------:R-:W-:Y:S05]  /*00c0*/  @P0 EXIT ;  /* 0x000000000000094d */ /* 0x000fea0003800000 */
[----:B------:R-:W0:Y:S01]  /*00d0*/  LDC.64 R4, c[0x0][0x388] ;  /* 0x0000e200ff047b82 */ /* 0x000e220000000a00 */
[----:B------:R-:W1:Y:S01]  /*00e0*/  LDCU.64 UR4, c[0x0][0x358] ;  /* 0x00006b00ff0477ac */ /* 0x000e620008000a00 */
[----:B------:R-:W-:Y:S01]  /*00f0*/  IMAD R0, R0, UR7, R3 ;  /* 0x0000000700007c24 */ /* 0x000fe2000f8e0203 */
[----:B------:R-:W2:Y:S05]  /*0100*/  LDCU UR6, c[0x0][0x3b0] ;  /* 0x00007600ff0677ac */ /* 0x000eaa0008000800 */
[----:B------:R-:W3:Y:S08]  /*0110*/  LDC.64 R6, c[0x0][0x390] ;  /* 0x0000e400ff067b82 */ /* 0x000ef00000000a00 */
[----:B------:R-:W4:Y:S01]  /*0120*/  LDC.64 R8, c[0x0][0x380] ;  /* 0x0000e000ff087b82 */ /* 0x000f220000000a00 */
[----:B0-----:R-:W-:-:S05]  /*0130*/  IMAD.WIDE R4, R0, 0x4, R4 ;  /* 0x0000000400047825 */ /* 0x001fca00078e0204 */
[----:B-1----:R-:W3:Y:S01]  /*0140*/  LDG.E R2, desc[UR4][R4.64] ;  /* 0x0000000404027981 */ /* 0x002ee2000c1e1900 */
[----:B----4-:R-:W-:-:S06]  /*0150*/  IMAD.WIDE R8, R0, 0x4, R8 ;  /* 0x0000000400087825 */ /* 0x010fcc00078e0208 */
[----:B------:R-:W4:Y:S01]  /*0160*/  LDG.E R8, desc[UR4][R8.64] ;  /* 0x0000000408087981 */ /* 0x000f22000c1e1900 */
[----:B---3--:R-:W-:-:S05]  /*0170*/  IMAD.WIDE R6, R2, 0x4, R6 ;  /* 0x0000000402067825 */ /* 0x008fca00078e0206 */
[----:B------:R0:W3:Y:S01]  /*0180*/  LDG.E R3, desc[UR4][R6.64] ;  /* 0x0000000406037981 */ /* 0x0000e2000c1e1900 */
[----:B----4-:R-:W-:-:S04]  /*0190*/  FMUL R4, R8, 10000 ;  /* 0x461c400008047820 */ /* 0x010fc80000400000 */
[----:B0-----:R0:W1:Y:S02]  /*01a0*/  F2I.TRUNC.NTZ R6, R4 ;  /* 0x0000000400067305 */ /* 0x001064000020f100 */
[----:B0-----:R-:W-:Y:S01]  /*01b0*/  IMAD.MOV.U32 R4, RZ, RZ, RZ ;  /* 0x000000ffff047224 */ /* 0x001fe200078e00ff */
[----:B-1----:R-:W-:Y:S02]  /*01c0*/  IABS R8, R6 ;  /* 0x0000000600087213 */ /* 0x002fe40000000000 */
[----:B------:R-:W-:Y:S02]  /*01d0*/  ISETP.GE.AND P2, PT, R6, RZ, PT ;  /* 0x000000ff0600720c */ /* 0x000fe40003f46270 */
[----:B---3--:R-:W-:-:S04]  /*01e0*/  IABS R12, R3 ;  /* 0x00000003000c7213 */ /* 0x008fc80000000000 */
[----:B------:R-:W0:Y:S08]  /*01f0*/  I2F.RP R10, R12 ;  /* 0x0000000c000a7306 */ /* 0x000e300000209400 */
[----:B0-----:R-:W0:Y:S02]  /*0200*/  MUFU.RCP R10, R10 ;  /* 0x0000000a000a7308 */ /* 0x001e240000001000 */
[----:B0-----:R-:W-:-:S06]  /*0210*/  IADD3 R5, PT, PT, R10, 0xffffffe, RZ ;  /* 0x0ffffffe0a057810 */ /* 0x001fcc0007ffe0ff */
[----:B------:R-:W0:Y:S01]  /*0220*/  F2I.FTZ.U32.TRUNC.NTZ R5, R5 ;  /* 0x0000000500057305 */ /* 0x000e22000021f000 */
[----:B------:R-:W-:-:S04]  /*0230*/  IABS R9, R3 ;  /* 0x0000000300097213 */ /* 0x000fc80000000000 */
[----:B------:R-:W-:Y:S02]  /*0240*/  IADD3 R9, PT, PT, RZ, -R9, RZ ;  /* 0x80000009ff097210 */ /* 0x000fe40007ffe0ff */
[----:B0-----:R-:W-:-:S05]  /*0250*/  IADD3 R7, PT, PT, RZ, -R5, RZ ;  /* 0x80000005ff077210 */ /* 0x001fca0007ffe0ff */
[----:B------:R-:W-:-:S04]  /*0260*/  IMAD R7, R7, R12, RZ ;  /* 0x0000000c07077224 */ /* 0x000fc800078e02ff */
[----:B------:R-:W-:Y:S01]  /*0270*/  IMAD.HI.U32 R7, R5, R7, R4 ;  /* 0x0000000705077227 */ /* 0x000fe200078e0004 */
[----:B------:R-:W-:-:S05]  /*0280*/  MOV R5, R9 ;  /* 0x0000000900057202 */ /* 0x000fca0000000f00 */
[----:B------:R-:W-:-:S04]  /*0290*/  IMAD.HI.U32 R7, R7, R8, RZ ;  /* 0x0000000807077227 */ /* 0x000fc800078e00ff */
[----:B------:R-:W-:Y:S02]  /*02a0*/  IMAD R7, R7, R5, R8 ;  /* 0x0000000507077224 */ /* 0x000fe400078e0208 */
[----:B------:R-:W0:Y:S03]  /*02b0*/  LDC.64 R4, c[0x0][0x398] ;  /* 0x0000e600ff047b82 */ /* 0x000e260000000a00 */
[----:B------:R-:W-:-:S13]  /*02c0*/  ISETP.GT.U32.AND P0, PT, R12, R7, PT ;  /* 0x000000070c00720c */ /* 0x000fda0003f04070 */
[----:B------:R-:W-:-:S05]  /*02d0*/  @!P0 IMAD.IADD R7, R7, 0x1, -R12 ;  /* 0x0000000107078824 */ /* 0x000fca00078e0a0c */
[----:B------:R-:W-:Y:S02]  /*02e0*/  ISETP.GT.U32.AND P1, PT, R12, R7, PT ;  /* 0x000000070c00720c */ /* 0x000fe40003f24070 */
[----:B------:R-:W-:-:S11]  /*02f0*/  ISETP.NE.AND P0, PT, R3, RZ, PT ;  /* 0x000000ff0300720c */ /* 0x000fd60003f05270 */
[----:B------:R-:W-:-:S04]  /*0300*/  @!P1 IADD3 R7, PT, PT, R7, -R12, RZ ;  /* 0x8000000c07079210 */ /* 0x000fc80007ffe0ff */
[----:B------:R-:W-:Y:S02]  /*0310*/  @!P2 IADD3 R7, PT, PT, -R7, RZ, RZ ;  /* 0x000000ff0707a210 */ /* 0x000fe40007ffe1ff */
[----:B------:R-:W-:-:S05]  /*0320*/  @!P0 LOP3.LUT R7, RZ, R3, RZ, 0x33, !PT ;  /* 0x00000003ff078212 */ /* 0x000fca00078e33ff */
[----:B--2---:R-:W-:-:S04]  /*0330*/  IMAD R3, R2, UR6, R7 ;  /* 0x0000000602037c24 */ /* 0x004fc8000f8e0207 */
[----:B0-----:R-:W-:Y:S02]  /*0340*/  IMAD.WIDE R2, R3, 0x4, R4 ;  /* 0x0000000403027825 */ /* 0x001fe400078e0204 */
[----:B------:R-:W0:Y:S04]  /*0350*/  LDC.64 R4, c[0x0][0x3a0] ;  /* 0x0000e800ff047b82 */ /* 0x000e280000000a00 */
[----:B------:R-:W2:Y:S01]  /*0360*/  LDG.E R3, desc[UR4][R2.64] ;  /* 0x0000000402037981 */ /* 0x000ea2000c1e1900 */
[----:B0-----:R-:W-:-:S05]  /*0370*/  IMAD.WIDE R4, R0, 0x4, R4 ;  /* 0x0000000400047825 */ /* 0x001fca00078e0204 */
[----:B--2---:R-:W-:Y:S01]  /*0380*/  STG.E desc[UR4][R4.64], R3 ;  /* 0x0000000304007986 */ /* 0x004fe2000c101904 */
[----:B------:R-:W-:Y:S05]  /*0390*/  EXIT ;  /* 0x000000000000794d */ /* 0x000fea0003800000 */
.L_x_0:
[----:B------:R-:W-:-:S00]  /*03a0*/  BRA `(.L_x_0) ;  /* 0xfffffffc00fc7947 */ /* 0x000fc0000383ffff */
[----:B------:R-:W-:-:S00]  /*03b0*/  NOP ;  /* 0x0000000000007918 */ /* 0x000fc00000000000 */
        /* <DEDUP_REMOVED lines=12> */
.L_x_1:


//--------------------- .nv.shared.reserved.0     --------------------------
	.section	.nv.shared.reserved.0,"aw",@nobits
	.weak		__nv_reservedSMEM_offset_0_alias
	.size		__nv_reservedSMEM_offset_0_alias, 0, 64
	.other		__nv_reservedSMEM_offset_0_alias,@"STO_CUDA_RESERVED_SHARED STV_DEFAULT"
__nv_reservedSMEM_offset_0_alias:
	.zero		0
	.zero		64


//--------------------- .nv.constant0._Z22dispatch_tokens_kernelPKfPKiS2_S2_Piiii --------------------------
	.section	.nv.constant0._Z22dispatch_tokens_kernelPKfPKiS2_S2_Piiii,"a",@progbits
	.sectionflags	@""
	.align	4
.nv.constant0._Z22dispatch_tokens_kernelPKfPKiS2_S2_Piiii:
	.zero		948


//--------------------- SYMBOLS --------------------------

	.type		.nv.reservedSmem.offset0,@object
	.size		.nv.reservedSmem.offset0,0x4
